//
// Generated by NVIDIA NVVM Compiler
//
// Compiler Build ID: CL-36424714
// Cuda compilation tools, release 13.0, V13.0.88
// Based on NVVM 20.0.0
//

.version 9.0
.target sm_100
.address_size 64

	// .globl	sumForces

.visible .entry sumForces(
	.param .u64 .ptr .align 1 sumForces_param_0,
	.param .u64 .ptr .align 1 sumForces_param_1,
	.param .u32 sumForces_param_2,
	.param .u32 sumForces_param_3
)
{
	.reg .pred 	%p<5>;
	.reg .b32 	%r<15>;
	.reg .b64 	%rd<26>;

	ld.param.u64 	%rd17, [sumForces_param_0];
	ld.param.u64 	%rd18, [sumForces_param_1];
	ld.param.u32 	%r6, [sumForces_param_2];
	ld.param.u32 	%r7, [sumForces_param_3];
	mul.lo.s32 	%r8, %r7, %r6;
	cvt.s64.s32 	%rd1, %r8;
	mov.u32 	%r1, %ntid.x;
	mov.u32 	%r9, %ctaid.x;
	mov.u32 	%r10, %tid.x;
	mad.lo.s32 	%r14, %r1, %r9, %r10;
	setp.ge.s32 	%p1, %r14, %r6;
	@%p1 bra 	$L__BB0_6;
	cvt.s64.s32 	%rd2, %r6;
	mov.u32 	%r11, %nctaid.x;
	mul.lo.s32 	%r3, %r1, %r11;
	mul.wide.s32 	%rd3, %r6, 8;
	cvta.to.global.u64 	%rd4, %rd17;
	cvta.to.global.u64 	%rd5, %rd18;
	cvt.u32.u64 	%r12, %rd1;
$L__BB0_2:
	cvt.s64.s32 	%rd6, %r14;
	mul.wide.s32 	%rd19, %r14, 8;
	add.s64 	%rd7, %rd4, %rd19;
	ld.global.u64 	%rd25, [%rd7];
	setp.ge.s32 	%p2, %r14, %r12;
	@%p2 bra 	$L__BB0_5;
	shl.b64 	%rd20, %rd6, 3;
	add.s64 	%rd22, %rd5, %rd20;
	mov.u64 	%rd23, %rd6;
$L__BB0_4:
	ld.global.nc.u64 	%rd21, [%rd22];
	add.s64 	%rd25, %rd21, %rd25;
	add.s64 	%rd23, %rd23, %rd2;
	add.s64 	%rd22, %rd22, %rd3;
	setp.lt.s64 	%p3, %rd23, %rd1;
	@%p3 bra 	$L__BB0_4;
$L__BB0_5:
	cvt.u32.u64 	%r13, %rd6;
	st.global.u64 	[%rd7], %rd25;
	add.s32 	%r14, %r13, %r3;
	setp.lt.s32 	%p4, %r14, %r6;
	@%p4 bra 	$L__BB0_2;
$L__BB0_6:
	ret;

}


// ===== COMPILED SASS (sm_100) =====

	.target	sm_100

	.elftype	@"ET_EXEC"


//--------------------- .note.nv.tkinfo           --------------------------
	.section	.note.nv.tkinfo,"",@"SHT_NOTE"
	.sectionflags	@"SHF_NOTE_NV_TKINFO"
	.tkinfo
        /*0018*/ 	.word	0x00000002
        /*0030*/ 	.string	""
        /*0030*/ 	.string	"ptxas"
        /*0030*/ 	.string	"Cuda compilation tools, release 13.0, V13.0.88"
        /*0030*/ 	.string	"Build cuda_13.0.r13.0/compiler.36424714_0"
        /*0030*/ 	.string	"-arch sm_100 -m 64 "



//--------------------- .note.nv.cuinfo           --------------------------
	.section	.note.nv.cuinfo,"",@"SHT_NOTE"
	.sectionflags	@"SHF_NOTE_NV_CUINFO"
        /*0018*/ 	.short	0x0002
        /*001a*/ 	.short	0x0064
        /*001c*/ 	.short	0x0082
	.zero		2


//--------------------- .nv.info                  --------------------------
	.section	.nv.info,"",@"SHT_CUDA_INFO"
	.align	4


	//----- nvinfo : EIATTR_REGCOUNT
	.align		4
        /*0000*/ 	.byte	0x04, 0x2f
        /*0002*/ 	.short	(.L_1 - .L_0)
	.align		4
.L_0:
        /*0004*/ 	.word	index@(sumForces)
        /*0008*/ 	.word	0x00000014


	//----- nvinfo : EIATTR_FRAME_SIZE
	.align		4
.L_1:
        /*000c*/ 	.byte	0x04, 0x11
        /*000e*/ 	.short	(.L_3 - .L_2)
	.align		4
.L_2:
        /*0010*/ 	.word	index@(sumForces)
        /*0014*/ 	.word	0x00000000


	//----- nvinfo : EIATTR_MIN_STACK_SIZE
	.align		4
.L_3:
        /*0018*/ 	.byte	0x04, 0x12
        /*001a*/ 	.short	(.L_5 - .L_4)
	.align		4
.L_4:
        /*001c*/ 	.word	index@(sumForces)
        /*0020*/ 	.word	0x00000000
.L_5:


//--------------------- .nv.compat                --------------------------
	.section	.nv.compat,"",@"SHT_CUDA_COMPAT_INFO"
	.align	4
        /*0000*/ 	.byte	0x02, 0x09, 0x00, 0x00, 0x02, 0x02, 0x01, 0x00, 0x02, 0x05, 0x05, 0x00, 0x03, 0x07, 0x01, 0x01
        /*0010*/ 	.byte	0x02, 0x03, 0x00, 0x00, 0x02, 0x06, 0x01, 0x00, 0x04, 0x0b, 0x08, 0x00, 0x09, 0x00, 0x00, 0x00
        /*0020*/ 	.byte	0x00, 0x00, 0x00, 0x00


//--------------------- .nv.info.sumForces        --------------------------
	.section	.nv.info.sumForces,"",@"SHT_CUDA_INFO"
	.sectionflags	@""
	.align	4


	//----- nvinfo : EIATTR_CUDA_API_VERSION
	.align		4
        /*0000*/ 	.byte	0x04, 0x37
        /*0002*/ 	.short	(.L_7 - .L_6)
.L_6:
        /*0004*/ 	.word	0x00000082


	//----- nvinfo : EIATTR_KPARAM_INFO
	.align		4
.L_7:
        /*0008*/ 	.byte	0x04, 0x17
        /*000a*/ 	.short	(.L_9 - .L_8)
.L_8:
        /*000c*/ 	.word	0x00000000
        /*0010*/ 	.short	0x0003
        /*0012*/ 	.short	0x0014
        /*0014*/ 	.byte	0x00, 0xf0, 0x11, 0x00


	//----- nvinfo : EIATTR_KPARAM_INFO
	.align		4
.L_9:
        /*0018*/ 	.byte	0x04, 0x17
        /*001a*/ 	.short	(.L_11 - .L_10)
.L_10:
        /*001c*/ 	.word	0x00000000
        /*0020*/ 	.short	0x0002
        /*0022*/ 	.short	0x0010
        /*0024*/ 	.byte	0x00, 0xf0, 0x11, 0x00


	//----- nvinfo : EIATTR_KPARAM_INFO
	.align		4
.L_11:
        /*0028*/ 	.byte	0x04, 0x17
        /*002a*/ 	.short	(.L_13 - .L_12)
.L_12:
        /*002c*/ 	.word	0x00000000
        /*0030*/ 	.short	0x0001
        /*0032*/ 	.short	0x0008
        /*0034*/ 	.byte	0x00, 0xf5, 0x21, 0x00


	//----- nvinfo : EIATTR_KPARAM_INFO
	.align		4
.L_13:
        /*0038*/ 	.byte	0x04, 0x17
        /*003a*/ 	.short	(.L_15 - .L_14)
.L_14:
        /*003c*/ 	.word	0x00000000
        /*0040*/ 	.short	0x0000
        /*0042*/ 	.short	0x0000
        /*0044*/ 	.byte	0x00, 0xf5, 0x21, 0x00


	//----- nvinfo : EIATTR_SPARSE_MMA_MASK
	.align		4
.L_15:
        /*0048*/ 	.byte	0x03, 0x50
        /*004a*/ 	.short	0x0000


	//----- nvinfo : EIATTR_MAXREG_COUNT
	.align		4
        /*004c*/ 	.byte	0x03, 0x1b
        /*004e*/ 	.short	0x00ff


	//----- nvinfo : EIATTR_MERCURY_ISA_VERSION
	.align		4
        /*0050*/ 	.byte	0x03, 0x5f
        /*0052*/ 	.short	0x0101


	//----- nvinfo : EIATTR_VRC_CTA_INIT_COUNT
	.align		4
        /*0054*/ 	.byte	0x02, 0x4a
	.zero		1
	.zero		1


	//----- nvinfo : EIATTR_EXIT_INSTR_OFFSETS
	.align		4
        /*0058*/ 	.byte	0x04, 0x1c
        /*005a*/ 	.short	(.L_17 - .L_16)


	//   ....[0]....
.L_16:
        /*005c*/ 	.word	0x00000070


	//   ....[1]....
        /*0060*/ 	.word	0x000002d0


	//----- nvinfo : EIATTR_CRS_STACK_SIZE
	.align		4
.L_17:
        /*0064*/ 	.byte	0x04, 0x1e
        /*0066*/ 	.short	(.L_19 - .L_18)
.L_18:
        /*0068*/ 	.word	0x00000000


	//----- nvinfo : EIATTR_CBANK_PARAM_SIZE
	.align		4
.L_19:
        /*006c*/ 	.byte	0x03, 0x19
        /*006e*/ 	.short	0x0018


	//----- nvinfo : EIATTR_PARAM_CBANK
	.align		4
        /*0070*/ 	.byte	0x04, 0x0a
        /*0072*/ 	.short	(.L_21 - .L_20)
	.align		4
.L_20:
        /*0074*/ 	.word	index@(.nv.constant0.sumForces)
        /*0078*/ 	.short	0x0380
        /*007a*/ 	.short	0x0018


	//----- nvinfo : EIATTR_SW_WAR
	.align		4
.L_21:
        /*007c*/ 	.byte	0x04, 0x36
        /*007e*/ 	.short	(.L_23 - .L_22)
.L_22:
        /*0080*/ 	.word	0x00000008
.L_23:


//--------------------- .nv.callgraph             --------------------------
	.section	.nv.callgraph,"",@"SHT_CUDA_CALLGRAPH"
	.align	4
	.sectionentsize	8
	.align		4
        /*0000*/ 	.word	0x00000000
	.align		4
        /*0004*/ 	.word	0xffffffff
	.align		4
        /*0008*/ 	.word	0x00000000
	.align		4
        /*000c*/ 	.word	0xfffffffe
	.align		4
        /*0010*/ 	.word	0x00000000
	.align		4
        /*0014*/ 	.word	0xfffffffd
	.align		4
        /*0018*/ 	.word	0x00000000
	.align		4
        /*001c*/ 	.word	0xfffffffc


//--------------------- .text.sumForces           --------------------------
	.section	.text.sumForces,"ax",@progbits
	.align	128
        .global         sumForces
        .type           sumForces,@function
        .size           sumForces,(.L_x_5 - sumForces)
        .other          sumForces,@"STO_CUDA_ENTRY STV_DEFAULT"
sumForces:
.text.sumForces:
[----:B------:R-:W-:Y:S01]  /*0000*/  LDC R1, c[0x0][0x37c] ;  /* 0x0000df00ff017b82 */ /* 0x000fe20000000800 */
[----:B------:R-:W0:Y:S07]  /*0010*/  S2R R5, SR_CTAID.X ;  /* 0x0000000000057919 */ /* 0x000e2e0000002500 */
[----:B------:R-:W1:Y:S01]  /*0020*/  LDC.64 R2, c[0x0][0x390] ;  /* 0x0000e400ff027b82 */ /* 0x000e620000000a00 */
[----:B------:R-:W0:Y:S01]  /*0030*/  LDCU UR4, c[0x0][0x360] ;  /* 0x00006c00ff0477ac */ /* 0x000e220008000800 */
[----:B------:R-:W0:Y:S02]  /*0040*/  S2R R0, SR_TID.X ;  /* 0x0000000000007919 */ /* 0x000e240000002100 */
[----:B0-----:R-:W-:-:S05]  /*0050*/  IMAD R5, R5, UR4, R0 ;  /* 0x0000000405057c24 */ /* 0x001fca000f8e0200 */
[----:B-1----:R-:W-:-:S13]  /*0060*/  ISETP.GE.AND P0, PT, R5, R2, PT ;  /* 0x000000020500720c */ /* 0x002fda0003f06270 */
[----:B------:R-:W-:Y:S05]  /*0070*/  @P0 EXIT ;  /* 0x000000000000094d */ /* 0x000fea0003800000 */
[----:B------:R-:W0:Y:S01]  /*0080*/  LDCU UR5, c[0x0][0x370] ;  /* 0x00006e00ff0577ac */ /* 0x000e220008000800 */
[----:B------:R-:W-:Y:S02]  /*0090*/  IMAD R3, R3, R2, RZ ;  /* 0x0000000203037224 */ /* 0x000fe400078e02ff */
[----:B------:R-:W-:Y:S01]  /*00a0*/  IMAD.MOV.U32 R0, RZ, RZ, R5 ;  /* 0x000000ffff007224 */ /* 0x000fe200078e0005 */
[----:B------:R-:W1:Y:S02]  /*00b0*/  LDCU.64 UR6, c[0x0][0x358] ;  /* 0x00006b00ff0677ac */ /* 0x000e640008000a00 */
[----:B------:R-:W-:Y:S01]  /*00c0*/  SHF.R.S32.HI R12, RZ, 0x1f, R3 ;  /* 0x0000001fff0c7819 */ /* 0x000fe20000011403 */
[----:B0-----:R-:W-:-:S12]  /*00d0*/  UIMAD UR4, UR4, UR5, URZ ;  /* 0x00000005040472a4 */ /* 0x001fd8000f8e02ff */
.L_x_3:
[----:B------:R-:W0:Y:S02]  /*00e0*/  LDC.64 R4, c[0x0][0x380] ;  /* 0x0000e000ff047b82 */ /* 0x000e240000000a00 */
[----:B0-----:R-:W-:-:S05]  /*00f0*/  IMAD.WIDE R4, R0, 0x8, R4 ;  /* 0x0000000800047825 */ /* 0x001fca00078e0204 */
[----:B-1----:R0:W5:Y:S01]  /*0100*/  LDG.E.64 R16, desc[UR6][R4.64] ;  /* 0x0000000604107981 */ /* 0x002162000c1e1b00 */
[----:B------:R-:W-:Y:S01]  /*0110*/  ISETP.GE.AND P0, PT, R0, R3, PT ;  /* 0x000000030000720c */ /* 0x000fe20003f06270 */
[----:B------:R-:W-:-:S12]  /*0120*/  BSSY.RECONVERGENT B0, `(.L_x_0) ;  /* 0x0000013000007945 */ /* 0x000fd80003800200 */
[----:B0-----:R-:W-:Y:S05]  /*0130*/  @P0 BRA `(.L_x_1) ;  /* 0x0000000000440947 */ /* 0x001fea0003800000 */
[----:B------:R-:W0:Y:S01]  /*0140*/  LDCU.64 UR8, c[0x0][0x388] ;  /* 0x00007100ff0877ac */ /* 0x000e220008000a00 */
[----:B------:R-:W1:Y:S01]  /*0150*/  LDC R15, c[0x0][0x390] ;  /* 0x0000e400ff0f7b82 */ /* 0x000e620000000800 */
[--C-:B------:R-:W-:Y:S01]  /*0160*/  SHF.R.S32.HI R13, RZ, 0x1f, R0.reuse ;  /* 0x0000001fff0d7819 */ /* 0x100fe20000011400 */
[----:B------:R-:W-:Y:S01]  /*0170*/  IMAD.MOV.U32 R14, RZ, RZ, R0 ;  /* 0x000000ffff0e7224 */ /* 0x000fe200078e0000 */
[----:B0-----:R-:W-:-:S04]  /*0180*/  LEA R8, P0, R0, UR8, 0x3 ;  /* 0x0000000800087c11 */ /* 0x001fc8000f8018ff */
[----:B------:R-:W-:-:S09]  /*0190*/  LEA.HI.X R9, R0, UR9, R13, 0x3, P0 ;  /* 0x0000000900097c11 */ /* 0x000fd200080f1c0d */
.L_x_2:
[----:B------:R-:W-:Y:S02]  /*01a0*/  IMAD.MOV.U32 R10, RZ, RZ, R8 ;  /* 0x000000ffff0a7224 */ /* 0x000fe400078e0008 */
[----:B------:R-:W-:-:S05]  /*01b0*/  IMAD.MOV.U32 R11, RZ, RZ, R9 ;  /* 0x000000ffff0b7224 */ /* 0x000fca00078e0009 */
[----:B------:R-:W2:Y:S01]  /*01c0*/  LDG.E.64.CONSTANT R6, desc[UR6][R10.64] ;  /* 0x000000060a067981 */ /* 0x000ea2000c1e9b00 */
[----:B-1----:R-:W-:Y:S01]  /*01d0*/  IADD3 R14, P0, PT, R14, R15, RZ ;  /* 0x0000000f0e0e7210 */ /* 0x002fe20007f1e0ff */
[----:B------:R-:W-:-:S03]  /*01e0*/  IMAD.WIDE R8, R15, 0x8, R10 ;  /* 0x000000080f087825 */ /* 0x000fc600078e020a */
[----:B------:R-:W-:Y:S02]  /*01f0*/  LEA.HI.X.SX32 R13, R2, R13, 0x1, P0 ;  /* 0x0000000d020d7211 */ /* 0x000fe400000f0eff */
[----:B------:R-:W-:-:S04]  /*0200*/  ISETP.GE.U32.AND P0, PT, R14, R3, PT ;  /* 0x000000030e00720c */ /* 0x000fc80003f06070 */
[----:B------:R-:W-:Y:S02]  /*0210*/  ISETP.GE.AND.EX P0, PT, R13, R12, PT, P0 ;  /* 0x0000000c0d00720c */ /* 0x000fe40003f06300 */
[----:B--2--5:R-:W-:-:S05]  /*0220*/  IADD3 R16, P1, PT, R6, R16, RZ ;  /* 0x0000001006107210 */ /* 0x024fca0007f3e0ff */
[----:B------:R-:W-:-:S06]  /*0230*/  IMAD.X R17, R7, 0x1, R17, P1 ;  /* 0x0000000107117824 */ /* 0x000fcc00008e0611 */
[----:B------:R-:W-:Y:S05]  /*0240*/  @!P0 BRA `(.L_x_2) ;  /* 0xfffffffc00d48947 */ /* 0x000fea000383ffff */
.L_x_1:
[----:B------:R-:W-:Y:S05]  /*0250*/  BSYNC.RECONVERGENT B0 ;  /* 0x0000000000007941 */ /* 0x000fea0003800200 */
.L_x_0:
[----:B------:R-:W0:Y:S01]  /*0260*/  LDCU UR5, c[0x0][0x390] ;  /* 0x00007200ff0577ac */ /* 0x000e220008000800 */
[----:B-----5:R-:W-:Y:S02]  /*0270*/  IMAD.MOV.U32 R6, RZ, RZ, R16 ;  /* 0x000000ffff067224 */ /* 0x020fe400078e0010 */
[----:B------:R-:W-:Y:S02]  /*0280*/  IMAD.MOV.U32 R7, RZ, RZ, R17 ;  /* 0x000000ffff077224 */ /* 0x000fe400078e0011 */
[----:B------:R-:W-:-:S03]  /*0290*/  VIADD R0, R0, UR4 ;  /* 0x0000000400007c36 */ /* 0x000fc60008000000 */
[----:B------:R2:W-:Y:S02]  /*02a0*/  STG.E.64 desc[UR6][R4.64], R6 ;  /* 0x0000000604007986 */ /* 0x0005e4000c101b06 */
[----:B0-----:R-:W-:-:S13]  /*02b0*/  ISETP.GE.AND P0, PT, R0, UR5, PT ;  /* 0x0000000500007c0c */ /* 0x001fda000bf06270 */
[----:B--2---:R-:W-:Y:S05]  /*02c0*/  @!P0 BRA `(.L_x_3) ;  /* 0xfffffffc00848947 */ /* 0x004fea000383ffff */
[----:B------:R-:W-:Y:S05]  /*02d0*/  EXIT ;  /* 0x000000000000794d */ /* 0x000fea0003800000 */
.L_x_4:
[----:B------:R-:W-:-:S00]  /*02e0*/  BRA `(.L_x_4) ;  /* 0xfffffffc00fc7947 */ /* 0x000fc0000383ffff */
[----:B------:R-:W-:-:S00]  /*02f0*/  NOP ;  /* 0x0000000000007918 */ /* 0x000fc00000000000 */
        /* <DEDUP_REMOVED lines=8> */
.L_x_5:


//--------------------- .nv.shared.reserved.0     --------------------------
	.section	.nv.shared.reserved.0,"aw",@nobits
	.weak		__nv_reservedSMEM_offset_0_alias
	.size		__nv_reservedSMEM_offset_0_alias, 0, 64
	.other		__nv_reservedSMEM_offset_0_alias,@"STO_CUDA_RESERVED_SHARED STV_DEFAULT"
__nv_reservedSMEM_offset_0_alias:
	.zero		0
	.zero		64


//--------------------- .nv.constant0.sumForces   --------------------------
	.section	.nv.constant0.sumForces,"a",@progbits
	.sectionflags	@""
	.align	4
.nv.constant0.sumForces:
	.zero		920


//--------------------- SYMBOLS --------------------------

	.type		.nv.reservedSmem.offset0,@object
	.size		.nv.reservedSmem.offset0,0x4
